	.headerflags	@"EF_CUDA_TEXMODE_UNIFIED EF_CUDA_64BIT_ADDRESS EF_CUDA_ACCELERATORS EF_CUDA_SM90 EF_CUDA_VIRTUAL_SM(EF_CUDA_SM90)"
	.elftype	@"ET_EXEC"


//--------------------- .nv.info                  --------------------------
	.section	.nv.info,"",@"SHT_CUDA_INFO"
	.align	4


	//----- nvinfo : EIATTR_REGCOUNT
	.align		4
        /*0000*/ 	.byte	0x04, 0x2f
        /*0002*/ 	.short	(.L_3 - .L_2)
	.align		4
.L_2:
        /*0004*/ 	.word	index@(triton_poi_fused__native_batch_norm_legit_no_training_mul_sigmoid_32)
        /*0008*/ 	.word	0x0000001a


	//----- nvinfo : EIATTR_MIN_STACK_SIZE
	.align		4
.L_3:
        /*000c*/ 	.byte	0x04, 0x12
        /*000e*/ 	.short	(.L_5 - .L_4)
	.align		4
.L_4:
        /*0010*/ 	.word	index@(triton_poi_fused__native_batch_norm_legit_no_training_mul_sigmoid_32)
        /*0014*/ 	.word	0x00000000


	//----- nvinfo : EIATTR_FRAME_SIZE
	.align		4
.L_5:
        /*0018*/ 	.byte	0x04, 0x11
        /*001a*/ 	.short	(.L_7 - .L_6)
	.align		4
.L_6:
        /*001c*/ 	.word	index@(triton_poi_fused__native_batch_norm_legit_no_training_mul_sigmoid_32)
        /*0020*/ 	.word	0x00000000


	//----- nvinfo : EIATTR_MIN_STACK_SIZE
	.align		4
.L_7:
        /*0024*/ 	.byte	0x04, 0x12
        /*0026*/ 	.short	(.L_9 - .L_8)
	.align		4
.L_8:
        /*0028*/ 	.word	index@(triton_poi_fused__native_batch_norm_legit_no_training_mul_sigmoid_32)
        /*002c*/ 	.word	0x00000000
.L_9:


//--------------------- .nv.info.triton_poi_fused__native_batch_norm_legit_no_training_mul_sigmoid_32 --------------------------
	.section	.nv.info.triton_poi_fused__native_batch_norm_legit_no_training_mul_sigmoid_32,"",@"SHT_CUDA_INFO"
	.sectionflags	@""
	.align	4


	//----- nvinfo : EIATTR_CUDA_API_VERSION
	.align		4
        /*0000*/ 	.byte	0x04, 0x37
        /*0002*/ 	.short	(.L_11 - .L_10)
.L_10:
        /*0004*/ 	.word	0x0000007c


	//----- nvinfo : EIATTR_KPARAM_INFO
	.align		4
.L_11:
        /*0008*/ 	.byte	0x04, 0x17
        /*000a*/ 	.short	(.L_13 - .L_12)
.L_12:
        /*000c*/ 	.word	0x00000000
        /*0010*/ 	.short	0x0007
        /*0012*/ 	.short	0x0034
        /*0014*/ 	.byte	0x00, 0xf0, 0x11, 0x00


	//----- nvinfo : EIATTR_KPARAM_INFO
	.align		4
.L_13:
        /*0018*/ 	.byte	0x04, 0x17
        /*001a*/ 	.short	(.L_15 - .L_14)
.L_14:
        /*001c*/ 	.word	0x00000000
        /*0020*/ 	.short	0x0006
        /*0022*/ 	.short	0x0030
        /*0024*/ 	.byte	0x00, 0xf0, 0x11, 0x00


	//----- nvinfo : EIATTR_KPARAM_INFO
	.align		4
.L_15:
        /*0028*/ 	.byte	0x04, 0x17
        /*002a*/ 	.short	(.L_17 - .L_16)
.L_16:
        /*002c*/ 	.word	0x00000000
        /*0030*/ 	.short	0x0005
        /*0032*/ 	.short	0x0028
        /*0034*/ 	.byte	0x00, 0xf4, 0x21, 0x00


	//----- nvinfo : EIATTR_KPARAM_INFO
	.align		4
.L_17:
        /*0038*/ 	.byte	0x04, 0x17
        /*003a*/ 	.short	(.L_19 - .L_18)
.L_18:
        /*003c*/ 	.word	0x00000000
        /*0040*/ 	.short	0x0004
        /*0042*/ 	.short	0x0020
        /*0044*/ 	.byte	0x00, 0xf4, 0x21, 0x00


	//----- nvinfo : EIATTR_KPARAM_INFO
	.align		4
.L_19:
        /*0048*/ 	.byte	0x04, 0x17
        /*004a*/ 	.short	(.L_21 - .L_20)
.L_20:
        /*004c*/ 	.word	0x00000000
        /*0050*/ 	.short	0x0003
        /*0052*/ 	.short	0x0018
        /*0054*/ 	.byte	0x00, 0xf4, 0x21, 0x00


	//----- nvinfo : EIATTR_KPARAM_INFO
	.align		4
.L_21:
        /*0058*/ 	.byte	0x04, 0x17
        /*005a*/ 	.short	(.L_23 - .L_22)
.L_22:
        /*005c*/ 	.word	0x00000000
        /*0060*/ 	.short	0x0002
        /*0062*/ 	.short	0x0010
        /*0064*/ 	.byte	0x00, 0xf4, 0x21, 0x00


	//----- nvinfo : EIATTR_KPARAM_INFO
	.align		4
.L_23:
        /*0068*/ 	.byte	0x04, 0x17
        /*006a*/ 	.short	(.L_25 - .L_24)
.L_24:
        /*006c*/ 	.word	0x00000000
        /*0070*/ 	.short	0x0001
        /*0072*/ 	.short	0x0008
        /*0074*/ 	.byte	0x00, 0xf4, 0x21, 0x00


	//----- nvinfo : EIATTR_KPARAM_INFO
	.align		4
.L_25:
        /*0078*/ 	.byte	0x04, 0x17
        /*007a*/ 	.short	(.L_27 - .L_26)
.L_26:
        /*007c*/ 	.word	0x00000000
        /*0080*/ 	.short	0x0000
        /*0082*/ 	.short	0x0000
        /*0084*/ 	.byte	0x00, 0xf4, 0x21, 0x00


	//----- nvinfo : EIATTR_SPARSE_MMA_MASK
	.align		4
.L_27:
        /*0088*/ 	.byte	0x03, 0x50
        /*008a*/ 	.short	0x0000


	//----- nvinfo : EIATTR_MAXREG_COUNT
	.align		4
        /*008c*/ 	.byte	0x03, 0x1b
        /*008e*/ 	.short	0x00ff


	//----- nvinfo : EIATTR_EXIT_INSTR_OFFSETS
	.align		4
        /*0090*/ 	.byte	0x04, 0x1c
        /*0092*/ 	.short	(.L_29 - .L_28)


	//   ....[0]....
.L_28:
        /*0094*/ 	.word	0x000006c0


	//   ....[1]....
        /*0098*/ 	.word	0x00000710


	//----- nvinfo : EIATTR_REQNTID
	.align		4
.L_29:
        /*009c*/ 	.byte	0x04, 0x10
        /*009e*/ 	.short	(.L_31 - .L_30)
.L_30:
        /*00a0*/ 	.word	0x00000080
        /*00a4*/ 	.word	0x00000001
        /*00a8*/ 	.word	0x00000001


	//----- nvinfo : EIATTR_CBANK_PARAM_SIZE
	.align		4
.L_31:
        /*00ac*/ 	.byte	0x03, 0x19
        /*00ae*/ 	.short	0x0038


	//----- nvinfo : EIATTR_PARAM_CBANK
	.align		4
        /*00b0*/ 	.byte	0x04, 0x0a
        /*00b2*/ 	.short	(.L_33 - .L_32)
	.align		4
.L_32:
        /*00b4*/ 	.word	index@(.nv.constant0.triton_poi_fused__native_batch_norm_legit_no_training_mul_sigmoid_32)
        /*00b8*/ 	.short	0x0210
        /*00ba*/ 	.short	0x0038


	//----- nvinfo : EIATTR_SW_WAR
	.align		4
.L_33:
        /*00bc*/ 	.byte	0x04, 0x36
        /*00be*/ 	.short	(.L_35 - .L_34)
.L_34:
        /*00c0*/ 	.word	0x00000008
.L_35:


//--------------------- .nv.callgraph             --------------------------
	.section	.nv.callgraph,"",@"SHT_CUDA_CALLGRAPH"
	.align	4
	.sectionentsize	8
	.align		4
        /*0000*/ 	.word	0x00000000
	.align		4
        /*0004*/ 	.word	0xffffffff
	.align		4
        /*0008*/ 	.word	0x00000000
	.align		4
        /*000c*/ 	.word	0xfffffffe
	.align		4
        /*0010*/ 	.word	0x00000000
	.align		4
        /*0014*/ 	.word	0xfffffffd
	.align		4
        /*0018*/ 	.word	0x00000000
	.align		4
        /*001c*/ 	.word	0xfffffffc


//--------------------- .nv.constant4             --------------------------
	.section	.nv.constant4,"a",@progbits
	.align	8
	.align		8
.nv.constant4:
        /*0000*/ 	.dword	_$_str
	.align		8
        /*0008*/ 	.dword	_$_str_$_2


//--------------------- .text.triton_poi_fused__native_batch_norm_legit_no_training_mul_sigmoid_32 --------------------------
	.section	.text.triton_poi_fused__native_batch_norm_legit_no_training_mul_sigmoid_32,"ax",@progbits
	.sectionflags	@"SHF_BARRIERS=1"
	.align	128
        .global         triton_poi_fused__native_batch_norm_legit_no_training_mul_sigmoid_32
        .type           triton_poi_fused__native_batch_norm_legit_no_training_mul_sigmoid_32,@function
        .size           triton_poi_fused__native_batch_norm_legit_no_training_mul_sigmoid_32,(.L_x_1 - triton_poi_fused__native_batch_norm_legit_no_training_mul_sigmoid_32)
        .other          triton_poi_fused__native_batch_norm_legit_no_training_mul_sigmoid_32,@"STO_CUDA_ENTRY STV_DEFAULT"
triton_poi_fused__native_batch_norm_legit_no_training_mul_sigmoid_32:
.text.triton_poi_fused__native_batch_norm_legit_no_training_mul_sigmoid_32:
[----:B------:R-:W0:Y:S01]  /*0000*/  LDC R1, c[0x0][0x28] ;  /* 0x00000a00ff017b82 */ /* 0x000e220000000800 */
[----:B------:R-:W1:Y:S07]  /*0010*/  S2R R10, SR_TID.X ;  /* 0x00000000000a7919 */ /* 0x000e6e0000002100 */
[----:B------:R-:W2:Y:S01]  /*0020*/  LDC.64 R2, c[0x0][0x220] ;  /* 0x00008800ff027b82 */ /* 0x000ea20000000a00 */
[----:B------:R-:W-:Y:S01]  /*0030*/  CS2R R6, SRZ ;  /* 0x0000000000067805 */ /* 0x000fe2000001ff00 */
[----:B------:R-:W-:Y:S01]  /*0040*/  ULDC.64 UR6, c[0x0][0x208] ;  /* 0x0000820000067ab9 */ /* 0x000fe20000000a00 */
[----:B------:R-:W3:Y:S01]  /*0050*/  S2R R0, SR_CTAID.X ;  /* 0x0000000000007919 */ /* 0x000ee20000002500 */
[----:B------:R-:W4:Y:S04]  /*0060*/  S2R R8, SR_CTAID.Y ;  /* 0x0000000000087919 */ /* 0x000f280000002600 */
[----:B------:R-:W5:Y:S08]  /*0070*/  LDC.64 R16, c[0x0][0x210] ;  /* 0x00008400ff107b82 */ /* 0x000f700000000a00 */
[----:B------:R-:W5:Y:S08]  /*0080*/  LDC.64 R20, c[0x0][0x218] ;  /* 0x00008600ff147b82 */ /* 0x000f700000000a00 */
[----:B------:R-:W5:Y:S01]  /*0090*/  LDC.64 R14, c[0x0][0x230] ;  /* 0x00008c00ff0e7b82 */ /* 0x000f620000000a00 */
[----:B-1----:R-:W-:-:S07]  /*00a0*/  SHF.L.U32 R9, R10, 0x1, RZ ;  /* 0x000000010a097819 */ /* 0x002fce00000006ff */
[----:B------:R-:W1:Y:S01]  /*00b0*/  LDC.64 R12, c[0x0][0x228] ;  /* 0x00008a00ff0c7b82 */ /* 0x000e620000000a00 */
[----:B------:R-:W-:-:S04]  /*00c0*/  LOP3.LUT R9, R9, 0xfe, RZ, 0xc0, !PT ;  /* 0x000000fe09097812 */ /* 0x000fc800078ec0ff */
[----:B---3--:R-:W-:-:S04]  /*00d0*/  PRMT R11, R9, 0x6540, R0 ;  /* 0x00006540090b7816 */ /* 0x008fc80000000000 */
[C---:B------:R-:W-:Y:S01]  /*00e0*/  ISETP.GE.AND P2, PT, R11.reuse, 0x100, PT ;  /* 0x000001000b00780c */ /* 0x040fe20003f46270 */
[----:B--2---:R-:W-:-:S12]  /*00f0*/  IMAD.WIDE R2, R11, 0x4, R2 ;  /* 0x000000040b027825 */ /* 0x004fd800078e0202 */
[----:B------:R2:W3:Y:S01]  /*0100*/  @!P2 LDG.E.EL.64 R6, desc[UR6][R2.64] ;  /* 0x000000060206a981 */ /* 0x0004e2000c2e1b00 */
[C---:B----4-:R-:W-:Y:S01]  /*0110*/  ISETP.GE.AND P0, PT, R8.reuse, 0x10, PT ;  /* 0x000000100800780c */ /* 0x050fe20003f06270 */
[C---:B0----5:R-:W-:Y:S01]  /*0120*/  IMAD.WIDE R20, R11.reuse, 0x4, R20 ;  /* 0x000000040b147825 */ /* 0x061fe200078e0214 */
[----:B------:R-:W-:Y:S02]  /*0130*/  LEA R5, R8, R11, 0x8 ;  /* 0x0000000b08057211 */ /* 0x000fe400078e40ff */
[C---:B------:R-:W-:Y:S01]  /*0140*/  ISETP.LT.AND P1, PT, R11.reuse, 0x100, !P0 ;  /* 0x000001000b00780c */ /* 0x040fe20004721270 */
[----:B------:R-:W-:-:S04]  /*0150*/  IMAD.WIDE R22, R11, 0x4, R14 ;  /* 0x000000040b167825 */ /* 0x000fc800078e020e */
[----:B------:R-:W-:Y:S01]  /*0160*/  IMAD.WIDE R16, R5, 0x4, R16 ;  /* 0x0000000405107825 */ /* 0x000fe200078e0210 */
[----:B------:R-:W-:Y:S02]  /*0170*/  CS2R R4, SRZ ;  /* 0x0000000000047805 */ /* 0x000fe4000001ff00 */
[----:B--2---:R-:W-:Y:S02]  /*0180*/  CS2R R2, SRZ ;  /* 0x0000000000027805 */ /* 0x004fe4000001ff00 */
[----:B------:R-:W-:Y:S02]  /*0190*/  CS2R R14, SRZ ;  /* 0x00000000000e7805 */ /* 0x000fe4000001ff00 */
[----:B------:R-:W-:Y:S01]  /*01a0*/  CS2R R18, SRZ ;  /* 0x0000000000127805 */ /* 0x000fe2000001ff00 */
[----:B-1----:R-:W-:Y:S01]  /*01b0*/  IMAD.WIDE R12, R11, 0x4, R12 ;  /* 0x000000040b0c7825 */ /* 0x002fe200078e020c */
[----:B------:R0:W2:Y:S04]  /*01c0*/  @!P2 LDG.E.EL.64 R4, desc[UR6][R20.64] ;  /* 0x000000061404a981 */ /* 0x0000a8000c2e1b00 */
[----:B------:R-:W2:Y:S04]  /*01d0*/  @P1 LDG.E.EL.64 R2, desc[UR6][R16.64] ;  /* 0x0000000610021981 */ /* 0x000ea8000c2e1b00 */
[----:B------:R1:W4:Y:S04]  /*01e0*/  @!P2 LDG.E.EL.64 R14, desc[UR6][R12.64] ;  /* 0x000000060c0ea981 */ /* 0x000328000c2e1b00 */
[----:B------:R-:W4:Y:S01]  /*01f0*/  @!P2 LDG.E.EL.64 R18, desc[UR6][R22.64] ;  /* 0x000000061612a981 */ /* 0x000f22000c2e1b00 */
[----:B------:R-:W5:Y:S01]  /*0200*/  S2UR UR5, SR_CgaCtaId ;  /* 0x00000000000579c3 */ /* 0x000f620000008800 */
[----:B------:R-:W-:-:S02]  /*0210*/  UMOV UR4, 0x400 ;  /* 0x0000040000047882 */ /* 0x000fc40000000000 */
[----:B-----5:R-:W-:-:S06]  /*0220*/  UPRMT UR4, UR5, 0x654, UR4 ;  /* 0x0000065405047896 */ /* 0x020fcc0008000004 */
[----:B------:R-:W-:Y:S01]  /*0230*/  LEA R9, R9, UR4, 0x2 ;  /* 0x0000000409097c11 */ /* 0x000fe2000f8e10ff */
[----:B---3--:R-:W-:Y:S01]  /*0240*/  FADD R6, R6, 0.0010000000474974513054 ;  /* 0x3a83126f06067421 */ /* 0x008fe20000000000 */
[----:B------:R-:W-:-:S03]  /*0250*/  FADD R7, R7, 0.0010000000474974513054 ;  /* 0x3a83126f07077421 */ /* 0x000fc60000000000 */
[----:B------:R3:W5:Y:S08]  /*0260*/  MUFU.SQRT R11, R6 ;  /* 0x00000006000b7308 */ /* 0x0007700000002000 */
[----:B0-----:R-:W0:Y:S01]  /*0270*/  MUFU.SQRT R20, R7 ;  /* 0x0000000700147308 */ /* 0x001e220000002000 */
[----:B---3--:R-:W-:Y:S01]  /*0280*/  HFMA2.MMA R6, -RZ, RZ, 1.625, 0 ;  /* 0x3e800000ff067435 */ /* 0x008fe200000001ff */
[----:B-----5:R-:W-:-:S02]  /*0290*/  FSETP.GT.AND P1, PT, R11, 8.50705917302346158658e+37, PT ;  /* 0x7e8000000b00780b */ /* 0x020fc40003f24000 */
[----:B------:R-:W-:Y:S01]  /*02a0*/  FSETP.GEU.AND P3, PT, R11, 1.175494350822287508e-38, PT ;  /* 0x008000000b00780b */ /* 0x000fe20003f6e000 */
[----:B--2---:R-:W-:-:S06]  /*02b0*/  FADD R2, -R4, R2 ;  /* 0x0000000204027221 */ /* 0x004fcc0000000100 */
[----:B-1----:R-:W-:Y:S01]  /*02c0*/  FSEL R12, R6, 1, P1 ;  /* 0x3f800000060c7808 */ /* 0x002fe20000800000 */
[----:B------:R-:W-:Y:S01]  /*02d0*/  FADD R3, -R5, R3 ;  /* 0x0000000305037221 */ /* 0x000fe20000000100 */
[C---:B0-----:R-:W-:Y:S02]  /*02e0*/  FSETP.GT.AND P2, PT, R20.reuse, 8.50705917302346158658e+37, PT ;  /* 0x7e8000001400780b */ /* 0x041fe40003f44000 */
[----:B------:R-:W-:Y:S02]  /*02f0*/  FSETP.GEU.AND P4, PT, R20, 1.175494350822287508e-38, PT ;  /* 0x008000001400780b */ /* 0x000fe40003f8e000 */
[----:B------:R-:W-:Y:S01]  /*0300*/  FSEL R13, R6, 1, P2 ;  /* 0x3f800000060d7808 */ /* 0x000fe20001000000 */
[----:B------:R-:W-:Y:S01]  /*0310*/  @P1 FMUL R11, R11, 0.25 ;  /* 0x3e8000000b0b1820 */ /* 0x000fe20000400000 */
[----:B------:R-:W-:-:S03]  /*0320*/  @!P3 FMUL R12, R12, 16777216 ;  /* 0x4b8000000c0cb820 */ /* 0x000fc60000400000 */
[----:B------:R-:W-:-:S04]  /*0330*/  @!P3 FMUL R11, R11, 16777216 ;  /* 0x4b8000000b0bb820 */ /* 0x000fc80000400000 */
[----:B------:R-:W-:Y:S02]  /*0340*/  @P2 FMUL R20, R20, 0.25 ;  /* 0x3e80000014142820 */ /* 0x000fe40000400000 */
[----:B------:R-:W0:Y:S01]  /*0350*/  MUFU.RCP R11, R11 ;  /* 0x0000000b000b7308 */ /* 0x000e220000001000 */
[----:B------:R-:W-:Y:S01]  /*0360*/  @!P4 FMUL R13, R13, 16777216 ;  /* 0x4b8000000d0dc820 */ /* 0x000fe20000400000 */
[----:B------:R-:W-:-:S06]  /*0370*/  @!P4 FMUL R20, R20, 16777216 ;  /* 0x4b8000001414c820 */ /* 0x000fcc0000400000 */
[----:B------:R-:W1:Y:S01]  /*0380*/  MUFU.RCP R20, R20 ;  /* 0x0000001400147308 */ /* 0x000e620000001000 */
[----:B0-----:R-:W-:-:S04]  /*0390*/  FMUL R7, R11, R12 ;  /* 0x0000000c0b077220 */ /* 0x001fc80000400000 */
[----:B------:R-:W-:Y:S01]  /*03a0*/  FMUL R7, R2, R7 ;  /* 0x0000000702077220 */ /* 0x000fe20000400000 */
[----:B-1----:R-:W-:-:S03]  /*03b0*/  FMUL R4, R20, R13 ;  /* 0x0000000d14047220 */ /* 0x002fc60000400000 */
[----:B----4-:R-:W-:Y:S01]  /*03c0*/  FFMA R7, R7, R14, R18 ;  /* 0x0000000e07077223 */ /* 0x010fe20000000012 */
[----:B------:R-:W-:-:S03]  /*03d0*/  FMUL R4, R3, R4 ;  /* 0x0000000403047220 */ /* 0x000fc60000400000 */
[----:B------:R-:W-:Y:S01]  /*03e0*/  FADD R2, RZ, -R7 ;  /* 0x80000007ff027221 */ /* 0x000fe20000000000 */
[----:B------:R-:W-:-:S03]  /*03f0*/  FFMA R4, R4, R15, R19 ;  /* 0x0000000f04047223 */ /* 0x000fc60000000013 */
[----:B------:R-:W-:Y:S01]  /*0400*/  FMUL R2, R2, 1.4426950216293334961 ;  /* 0x3fb8aa3b02027820 */ /* 0x000fe20000400000 */
[----:B------:R-:W-:-:S04]  /*0410*/  FADD R3, RZ, -R4 ;  /* 0x80000004ff037221 */ /* 0x000fc80000000000 */
[----:B------:R-:W-:Y:S01]  /*0420*/  FSETP.GEU.AND P1, PT, R2, -126, PT ;  /* 0xc2fc00000200780b */ /* 0x000fe20003f2e000 */
[----:B------:R-:W-:-:S05]  /*0430*/  FMUL R5, R3, 1.4426950216293334961 ;  /* 0x3fb8aa3b03057820 */ /* 0x000fca0000400000 */
[----:B------:R-:W-:-:S07]  /*0440*/  FSETP.GEU.AND P2, PT, R5, -126, PT ;  /* 0xc2fc00000500780b */ /* 0x000fce0003f4e000 */
[----:B------:R-:W-:-:S04]  /*0450*/  @!P1 FMUL R2, R2, 0.5 ;  /* 0x3f00000002029820 */ /* 0x000fc80000400000 */
[----:B------:R-:W0:Y:S02]  /*0460*/  MUFU.EX2 R3, R2 ;  /* 0x0000000200037308 */ /* 0x000e240000000800 */
[----:B------:R-:W-:-:S06]  /*0470*/  @!P2 FMUL R5, R5, 0.5 ;  /* 0x3f0000000505a820 */ /* 0x000fcc0000400000 */
[----:B------:R1:W2:Y:S01]  /*0480*/  MUFU.EX2 R11, R5 ;  /* 0x00000005000b7308 */ /* 0x0002a20000000800 */
[----:B0-----:R-:W-:Y:S01]  /*0490*/  @!P1 FMUL R3, R3, R3 ;  /* 0x0000000303039220 */ /* 0x001fe20000400000 */
[----:B-1----:R-:W-:-:S03]  /*04a0*/  LOP3.LUT R5, R10, 0x7f, RZ, 0xc0, !PT ;  /* 0x0000007f0a057812 */ /* 0x002fc600078ec0ff */
[----:B------:R-:W-:Y:S01]  /*04b0*/  FADD R3, R3, 1 ;  /* 0x3f80000003037421 */ /* 0x000fe20000000000 */
[----:B------:R-:W-:Y:S01]  /*04c0*/  LEA R10, R5, UR4, 0x2 ;  /* 0x00000004050a7c11 */ /* 0x000fe2000f8e10ff */
[----:B--2---:R-:W-:-:S03]  /*04d0*/  @!P2 FMUL R11, R11, R11 ;  /* 0x0000000b0b0ba220 */ /* 0x004fc60000400000 */
[----:B------:R-:W-:Y:S02]  /*04e0*/  FSETP.GT.AND P1, PT, R3, 8.50705917302346158658e+37, PT ;  /* 0x7e8000000300780b */ /* 0x000fe40003f24000 */
[----:B------:R-:W-:Y:S01]  /*04f0*/  PRMT R0, R5, 0x6540, R0 ;  /* 0x0000654005007816 */ /* 0x000fe20000000000 */
[----:B------:R-:W-:Y:S01]  /*0500*/  FADD R11, R11, 1 ;  /* 0x3f8000000b0b7421 */ /* 0x000fe20000000000 */
[----:B------:R-:W-:-:S04]  /*0510*/  FSEL R2, R6, 1, P1 ;  /* 0x3f80000006027808 */ /* 0x000fc80000800000 */
[----:B------:R-:W-:-:S04]  /*0520*/  FSETP.GT.AND P2, PT, R11, 8.50705917302346158658e+37, PT ;  /* 0x7e8000000b00780b */ /* 0x000fc80003f44000 */
[----:B------:R-:W-:Y:S01]  /*0530*/  FSEL R6, R6, 1, P2 ;  /* 0x3f80000006067808 */ /* 0x000fe20001000000 */
[----:B------:R-:W-:Y:S01]  /*0540*/  @P1 FMUL R3, R3, 0.25 ;  /* 0x3e80000003031820 */ /* 0x000fe20000400000 */
[----:B------:R-:W-:-:S05]  /*0550*/  ISETP.LT.AND P1, PT, R0, 0x100, !P0 ;  /* 0x000001000000780c */ /* 0x000fca0004721270 */
[----:B------:R-:W0:Y:S02]  /*0560*/  MUFU.RCP R3, R3 ;  /* 0x0000000300037308 */ /* 0x000e240000001000 */
[----:B------:R-:W-:-:S06]  /*0570*/  @P2 FMUL R11, R11, 0.25 ;  /* 0x3e8000000b0b2820 */ /* 0x000fcc0000400000 */
[----:B------:R-:W1:Y:S01]  /*0580*/  MUFU.RCP R11, R11 ;  /* 0x0000000b000b7308 */ /* 0x000e620000001000 */
[----:B0-----:R-:W-:-:S04]  /*0590*/  FMUL R2, R3, R2 ;  /* 0x0000000203027220 */ /* 0x001fc80000400000 */
[----:B------:R-:W-:Y:S01]  /*05a0*/  FMUL R12, R7, R2 ;  /* 0x00000002070c7220 */ /* 0x000fe20000400000 */
[----:B------:R-:W-:Y:S01]  /*05b0*/  SHF.R.S32.HI R7, RZ, 0x1f, R8 ;  /* 0x0000001fff077819 */ /* 0x000fe20000011408 */
[----:B------:R-:W0:Y:S01]  /*05c0*/  LDC.64 R2, c[0x0][0x238] ;  /* 0x00008e00ff027b82 */ /* 0x000e220000000a00 */
[----:B-1----:R-:W-:Y:S02]  /*05d0*/  FMUL R13, R11, R6 ;  /* 0x000000060b0d7220 */ /* 0x002fe40000400000 */
[----:B------:R-:W-:Y:S02]  /*05e0*/  LEA.HI R7, R7, R8, RZ, 0x2 ;  /* 0x0000000807077211 */ /* 0x000fe400078f10ff */
[----:B------:R-:W-:Y:S01]  /*05f0*/  LOP3.LUT R6, R0, 0x80, RZ, 0xfc, !PT ;  /* 0x0000008000067812 */ /* 0x000fe200078efcff */
[----:B------:R-:W-:Y:S01]  /*0600*/  FMUL R13, R4, R13 ;  /* 0x0000000d040d7220 */ /* 0x000fe20000400000 */
[C---:B------:R-:W-:Y:S02]  /*0610*/  SHF.L.U32 R4, R7.reuse, 0x8, RZ ;  /* 0x0000000807047819 */ /* 0x040fe400000006ff */
[----:B------:R-:W-:-:S02]  /*0620*/  LOP3.LUT R7, R7, 0xfffffffc, RZ, 0xc0, !PT ;  /* 0xfffffffc07077812 */ /* 0x000fc400078ec0ff */
[----:B------:R-:W-:Y:S01]  /*0630*/  STS.64 [R9], R12 ;  /* 0x0000000c09007388 */ /* 0x000fe20000000a00 */
[----:B------:R-:W-:Y:S01]  /*0640*/  LOP3.LUT R4, R4, 0xfffffc00, RZ, 0xc0, !PT ;  /* 0xfffffc0004047812 */ /* 0x000fe200078ec0ff */
[----:B------:R-:W-:Y:S03]  /*0650*/  BAR.SYNC.DEFER_BLOCKING 0x0 ;  /* 0x0000000000007b1d */ /* 0x000fe60000010000 */
[----:B------:R-:W-:Y:S02]  /*0660*/  IADD3 R7, R4, R8, -R7 ;  /* 0x0000000804077210 */ /* 0x000fe40007ffe807 */
[----:B------:R-:W-:Y:S02]  /*0670*/  ISETP.LT.AND P0, PT, R6, 0x100, !P0 ;  /* 0x000001000600780c */ /* 0x000fe40004701270 */
[----:B------:R-:W-:-:S05]  /*0680*/  LEA R5, R0, R7, 0x2 ;  /* 0x0000000700057211 */ /* 0x000fca00078e10ff */
[----:B0-----:R-:W-:Y:S01]  /*0690*/  IMAD.WIDE R4, R5, 0x4, R2 ;  /* 0x0000000405047825 */ /* 0x001fe200078e0202 */
[----:B------:R-:W0:Y:S04]  /*06a0*/  LDS R11, [R10] ;  /* 0x000000000a0b7984 */ /* 0x000e280000000800 */
[----:B0-----:R0:W-:Y:S02]  /*06b0*/  @P1 STG.E desc[UR6][R4.64], R11 ;  /* 0x0000000b04001986 */ /* 0x0011e4000c101906 */
[----:B0-----:R-:W-:Y:S05]  /*06c0*/  @!P0 EXIT ;  /* 0x000000000000894d */ /* 0x001fea0003800000 */
[----:B0-----:R-:W0:Y:S01]  /*06d0*/  LDS R5, [R10+0x200] ;  /* 0x000200000a057984 */ /* 0x001e220000000800 */
[----:B------:R-:W-:-:S05]  /*06e0*/  LEA R7, R6, R7, 0x2 ;  /* 0x0000000706077211 */ /* 0x000fca00078e10ff */
[----:B------:R-:W-:-:S05]  /*06f0*/  IMAD.WIDE R2, R7, 0x4, R2 ;  /* 0x0000000407027825 */ /* 0x000fca00078e0202 */
[----:B0-----:R-:W-:Y:S01]  /*0700*/  STG.E desc[UR6][R2.64], R5 ;  /* 0x0000000502007986 */ /* 0x001fe2000c101906 */
[----:B------:R-:W-:Y:S05]  /*0710*/  EXIT ;  /* 0x000000000000794d */ /* 0x000fea0003800000 */
.L_x_0:
[----:B------:R-:W-:-:S00]  /*0720*/  BRA `(.L_x_0) ;  /* 0xfffffffc00fc7947 */ /* 0x000fc0000383ffff */
[----:B------:R-:W-:-:S00]  /*0730*/  NOP ;  /* 0x0000000000007918 */ /* 0x000fc00000000000 */
        /* <DEDUP_REMOVED lines=12> */
.L_x_1:


//--------------------- .nv.global.init           --------------------------
	.section	.nv.global.init,"aw",@progbits
.nv.global.init:
	.type		_$_str,@object
	.size		_$_str,(_$_str_$_2 - _$_str)
_$_str:
        /*0000*/ 	.byte	0x5f, 0x5f, 0x43, 0x55, 0x44, 0x41, 0x5f, 0x46, 0x54, 0x5a, 0x00
	.type		_$_str_$_2,@object
	.size		_$_str_$_2,(.L_1 - _$_str_$_2)
_$_str_$_2:
        /*000b*/ 	.byte	0x5f, 0x5f, 0x43, 0x55, 0x44, 0x41, 0x5f, 0x50, 0x52, 0x45, 0x43, 0x5f, 0x53, 0x51, 0x52, 0x54
        /*001b*/ 	.byte	0x00
.L_1:


//--------------------- .nv.shared.triton_poi_fused__native_batch_norm_legit_no_training_mul_sigmoid_32 --------------------------
	.section	.nv.shared.triton_poi_fused__native_batch_norm_legit_no_training_mul_sigmoid_32,"aw",@nobits
	.sectionflags	@""
	.align	16
	.zero		1024


//--------------------- .nv.constant0.triton_poi_fused__native_batch_norm_legit_no_training_mul_sigmoid_32 --------------------------
	.section	.nv.constant0.triton_poi_fused__native_batch_norm_legit_no_training_mul_sigmoid_32,"a",@progbits
	.sectionflags	@""
	.align	4
.nv.constant0.triton_poi_fused__native_batch_norm_legit_no_training_mul_sigmoid_32:
	.zero		584
